//
// Generated by NVIDIA NVVM Compiler
//
// Compiler Build ID: CL-36424714
// Cuda compilation tools, release 13.0, V13.0.88
// Based on NVVM 20.0.0
//

.version 9.0
.target sm_100
.address_size 64

	// .globl	_Z5gTestPf

.visible .entry _Z5gTestPf(
	.param .u64 .ptr .align 1 _Z5gTestPf_param_0
)
{
	.reg .b32 	%r<5>;
	.reg .b32 	%f<2>;
	.reg .b64 	%rd<5>;

	ld.param.u64 	%rd1, [_Z5gTestPf_param_0];
	cvta.to.global.u64 	%rd2, %rd1;
	mov.u32 	%r1, %tid.x;
	mov.u32 	%r2, %ntid.x;
	mov.u32 	%r3, %ctaid.x;
	mad.lo.s32 	%r4, %r2, %r3, %r1;
	cvt.rn.f32.u32 	%f1, %r4;
	mul.wide.u32 	%rd3, %r4, 4;
	add.s64 	%rd4, %rd2, %rd3;
	st.global.f32 	[%rd4], %f1;
	ret;

}
	// .globl	_Z3sumPfS_
.visible .entry _Z3sumPfS_(
	.param .u64 .ptr .align 1 _Z3sumPfS__param_0,
	.param .u64 .ptr .align 1 _Z3sumPfS__param_1
)
{
	.reg .b32 	%r<5>;
	.reg .b32 	%f<4>;
	.reg .b64 	%rd<8>;

	ld.param.u64 	%rd1, [_Z3sumPfS__param_0];
	ld.param.u64 	%rd2, [_Z3sumPfS__param_1];
	cvta.to.global.u64 	%rd3, %rd1;
	cvta.to.global.u64 	%rd4, %rd2;
	mov.u32 	%r1, %tid.x;
	mov.u32 	%r2, %ntid.x;
	mov.u32 	%r3, %ctaid.x;
	mad.lo.s32 	%r4, %r2, %r3, %r1;
	mul.wide.u32 	%rd5, %r4, 4;
	add.s64 	%rd6, %rd4, %rd5;
	ld.global.f32 	%f1, [%rd6];
	add.s64 	%rd7, %rd3, %rd5;
	ld.global.f32 	%f2, [%rd7];
	add.f32 	%f3, %f1, %f2;
	st.global.f32 	[%rd7], %f3;
	ret;

}


// ===== COMPILED SASS (sm_100) =====

	.target	sm_100

	.elftype	@"ET_EXEC"


//--------------------- .note.nv.tkinfo           --------------------------
	.section	.note.nv.tkinfo,"",@"SHT_NOTE"
	.sectionflags	@"SHF_NOTE_NV_TKINFO"
	.tkinfo
        /*0018*/ 	.word	0x00000002
        /*0030*/ 	.string	""
        /*0030*/ 	.string	"ptxas"
        /*0030*/ 	.string	"Cuda compilation tools, release 13.0, V13.0.88"
        /*0030*/ 	.string	"Build cuda_13.0.r13.0/compiler.36424714_0"
        /*0030*/ 	.string	"-arch sm_100 -m 64 "



//--------------------- .note.nv.cuinfo           --------------------------
	.section	.note.nv.cuinfo,"",@"SHT_NOTE"
	.sectionflags	@"SHF_NOTE_NV_CUINFO"
        /*0018*/ 	.short	0x0002
        /*001a*/ 	.short	0x0064
        /*001c*/ 	.short	0x0082
	.zero		2


//--------------------- .nv.info                  --------------------------
	.section	.nv.info,"",@"SHT_CUDA_INFO"
	.align	4


	//----- nvinfo : EIATTR_REGCOUNT
	.align		4
        /*0000*/ 	.byte	0x04, 0x2f
        /*0002*/ 	.short	(.L_1 - .L_0)
	.align		4
.L_0:
        /*0004*/ 	.word	index@(_Z5gTestPf)
        /*0008*/ 	.word	0x00000008


	//----- nvinfo : EIATTR_FRAME_SIZE
	.align		4
.L_1:
        /*000c*/ 	.byte	0x04, 0x11
        /*000e*/ 	.short	(.L_3 - .L_2)
	.align		4
.L_2:
        /*0010*/ 	.word	index@(_Z5gTestPf)
        /*0014*/ 	.word	0x00000000


	//----- nvinfo : EIATTR_REGCOUNT
	.align		4
.L_3:
        /*0018*/ 	.byte	0x04, 0x2f
        /*001a*/ 	.short	(.L_5 - .L_4)
	.align		4
.L_4:
        /*001c*/ 	.word	index@(_Z3sumPfS_)
        /*0020*/ 	.word	0x0000000a


	//----- nvinfo : EIATTR_FRAME_SIZE
	.align		4
.L_5:
        /*0024*/ 	.byte	0x04, 0x11
        /*0026*/ 	.short	(.L_7 - .L_6)
	.align		4
.L_6:
        /*0028*/ 	.word	index@(_Z3sumPfS_)
        /*002c*/ 	.word	0x00000000


	//----- nvinfo : EIATTR_MIN_STACK_SIZE
	.align		4
.L_7:
        /*0030*/ 	.byte	0x04, 0x12
        /*0032*/ 	.short	(.L_9 - .L_8)
	.align		4
.L_8:
        /*0034*/ 	.word	index@(_Z3sumPfS_)
        /*0038*/ 	.word	0x00000000


	//----- nvinfo : EIATTR_MIN_STACK_SIZE
	.align		4
.L_9:
        /*003c*/ 	.byte	0x04, 0x12
        /*003e*/ 	.short	(.L_11 - .L_10)
	.align		4
.L_10:
        /*0040*/ 	.word	index@(_Z5gTestPf)
        /*0044*/ 	.word	0x00000000
.L_11:


//--------------------- .nv.compat                --------------------------
	.section	.nv.compat,"",@"SHT_CUDA_COMPAT_INFO"
	.align	4
        /*0000*/ 	.byte	0x02, 0x09, 0x00, 0x00, 0x02, 0x02, 0x01, 0x00, 0x02, 0x05, 0x05, 0x00, 0x03, 0x07, 0x01, 0x01
        /*0010*/ 	.byte	0x02, 0x03, 0x00, 0x00, 0x02, 0x06, 0x01, 0x00, 0x04, 0x0b, 0x08, 0x00, 0x09, 0x00, 0x00, 0x00
        /*0020*/ 	.byte	0x00, 0x00, 0x00, 0x00


//--------------------- .nv.info._Z3sumPfS_       --------------------------
	.section	.nv.info._Z3sumPfS_,"",@"SHT_CUDA_INFO"
	.sectionflags	@""
	.align	4


	//----- nvinfo : EIATTR_CUDA_API_VERSION
	.align		4
        /*0000*/ 	.byte	0x04, 0x37
        /*0002*/ 	.short	(.L_13 - .L_12)
.L_12:
        /*0004*/ 	.word	0x00000082


	//----- nvinfo : EIATTR_KPARAM_INFO
	.align		4
.L_13:
        /*0008*/ 	.byte	0x04, 0x17
        /*000a*/ 	.short	(.L_15 - .L_14)
.L_14:
        /*000c*/ 	.word	0x00000000
        /*0010*/ 	.short	0x0001
        /*0012*/ 	.short	0x0008
        /*0014*/ 	.byte	0x00, 0xf5, 0x21, 0x00


	//----- nvinfo : EIATTR_KPARAM_INFO
	.align		4
.L_15:
        /*0018*/ 	.byte	0x04, 0x17
        /*001a*/ 	.short	(.L_17 - .L_16)
.L_16:
        /*001c*/ 	.word	0x00000000
        /*0020*/ 	.short	0x0000
        /*0022*/ 	.short	0x0000
        /*0024*/ 	.byte	0x00, 0xf5, 0x21, 0x00


	//----- nvinfo : EIATTR_SPARSE_MMA_MASK
	.align		4
.L_17:
        /*0028*/ 	.byte	0x03, 0x50
        /*002a*/ 	.short	0x0000


	//----- nvinfo : EIATTR_MAXREG_COUNT
	.align		4
        /*002c*/ 	.byte	0x03, 0x1b
        /*002e*/ 	.short	0x00ff


	//----- nvinfo : EIATTR_MERCURY_ISA_VERSION
	.align		4
        /*0030*/ 	.byte	0x03, 0x5f
        /*0032*/ 	.short	0x0101


	//----- nvinfo : EIATTR_VRC_CTA_INIT_COUNT
	.align		4
        /*0034*/ 	.byte	0x02, 0x4a
	.zero		1
	.zero		1


	//----- nvinfo : EIATTR_EXIT_INSTR_OFFSETS
	.align		4
        /*0038*/ 	.byte	0x04, 0x1c
        /*003a*/ 	.short	(.L_19 - .L_18)


	//   ....[0]....
.L_18:
        /*003c*/ 	.word	0x000000e0


	//----- nvinfo : EIATTR_CBANK_PARAM_SIZE
	.align		4
.L_19:
        /*0040*/ 	.byte	0x03, 0x19
        /*0042*/ 	.short	0x0010


	//----- nvinfo : EIATTR_PARAM_CBANK
	.align		4
        /*0044*/ 	.byte	0x04, 0x0a
        /*0046*/ 	.short	(.L_21 - .L_20)
	.align		4
.L_20:
        /*0048*/ 	.word	index@(.nv.constant0._Z3sumPfS_)
        /*004c*/ 	.short	0x0380
        /*004e*/ 	.short	0x0010


	//----- nvinfo : EIATTR_SW_WAR
	.align		4
.L_21:
        /*0050*/ 	.byte	0x04, 0x36
        /*0052*/ 	.short	(.L_23 - .L_22)
.L_22:
        /*0054*/ 	.word	0x00000008
.L_23:


//--------------------- .nv.info._Z5gTestPf       --------------------------
	.section	.nv.info._Z5gTestPf,"",@"SHT_CUDA_INFO"
	.sectionflags	@""
	.align	4


	//----- nvinfo : EIATTR_CUDA_API_VERSION
	.align		4
        /*0000*/ 	.byte	0x04, 0x37
        /*0002*/ 	.short	(.L_25 - .L_24)
.L_24:
        /*0004*/ 	.word	0x00000082


	//----- nvinfo : EIATTR_KPARAM_INFO
	.align		4
.L_25:
        /*0008*/ 	.byte	0x04, 0x17
        /*000a*/ 	.short	(.L_27 - .L_26)
.L_26:
        /*000c*/ 	.word	0x00000000
        /*0010*/ 	.short	0x0000
        /*0012*/ 	.short	0x0000
        /*0014*/ 	.byte	0x00, 0xf5, 0x21, 0x00


	//----- nvinfo : EIATTR_SPARSE_MMA_MASK
	.align		4
.L_27:
        /*0018*/ 	.byte	0x03, 0x50
        /*001a*/ 	.short	0x0000


	//----- nvinfo : EIATTR_MAXREG_COUNT
	.align		4
        /*001c*/ 	.byte	0x03, 0x1b
        /*001e*/ 	.short	0x00ff


	//----- nvinfo : EIATTR_MERCURY_ISA_VERSION
	.align		4
        /*0020*/ 	.byte	0x03, 0x5f
        /*0022*/ 	.short	0x0101


	//----- nvinfo : EIATTR_VRC_CTA_INIT_COUNT
	.align		4
        /*0024*/ 	.byte	0x02, 0x4a
	.zero		1
	.zero		1


	//----- nvinfo : EIATTR_EXIT_INSTR_OFFSETS
	.align		4
        /*0028*/ 	.byte	0x04, 0x1c
        /*002a*/ 	.short	(.L_29 - .L_28)


	//   ....[0]....
.L_28:
        /*002c*/ 	.word	0x000000a0


	//----- nvinfo : EIATTR_CBANK_PARAM_SIZE
	.align		4
.L_29:
        /*0030*/ 	.byte	0x03, 0x19
        /*0032*/ 	.short	0x0008


	//----- nvinfo : EIATTR_PARAM_CBANK
	.align		4
        /*0034*/ 	.byte	0x04, 0x0a
        /*0036*/ 	.short	(.L_31 - .L_30)
	.align		4
.L_30:
        /*0038*/ 	.word	index@(.nv.constant0._Z5gTestPf)
        /*003c*/ 	.short	0x0380
        /*003e*/ 	.short	0x0008


	//----- nvinfo : EIATTR_SW_WAR
	.align		4
.L_31:
        /*0040*/ 	.byte	0x04, 0x36
        /*0042*/ 	.short	(.L_33 - .L_32)
.L_32:
        /*0044*/ 	.word	0x00000008
.L_33:


//--------------------- .nv.callgraph             --------------------------
	.section	.nv.callgraph,"",@"SHT_CUDA_CALLGRAPH"
	.align	4
	.sectionentsize	8
	.align		4
        /*0000*/ 	.word	0x00000000
	.align		4
        /*0004*/ 	.word	0xffffffff
	.align		4
        /*0008*/ 	.word	0x00000000
	.align		4
        /*000c*/ 	.word	0xfffffffe
	.align		4
        /*0010*/ 	.word	0x00000000
	.align		4
        /*0014*/ 	.word	0xfffffffd
	.align		4
        /*0018*/ 	.word	0x00000000
	.align		4
        /*001c*/ 	.word	0xfffffffc


//--------------------- .text._Z3sumPfS_          --------------------------
	.section	.text._Z3sumPfS_,"ax",@progbits
	.align	128
        .global         _Z3sumPfS_
        .type           _Z3sumPfS_,@function
        .size           _Z3sumPfS_,(.L_x_2 - _Z3sumPfS_)
        .other          _Z3sumPfS_,@"STO_CUDA_ENTRY STV_DEFAULT"
_Z3sumPfS_:
.text._Z3sumPfS_:
[----:B------:R-:W-:Y:S01]  /*0000*/  LDC R1, c[0x0][0x37c] ;  /* 0x0000df00ff017b82 */ /* 0x000fe20000000800 */
[----:B------:R-:W0:Y:S07]  /*0010*/  S2R R7, SR_TID.X ;  /* 0x0000000000077919 */ /* 0x000e2e0000002100 */
[----:B------:R-:W1:Y:S01]  /*0020*/  LDC.64 R2, c[0x0][0x388] ;  /* 0x0000e200ff027b82 */ /* 0x000e620000000a00 */
[----:B------:R-:W0:Y:S01]  /*0030*/  LDCU UR6, c[0x0][0x360] ;  /* 0x00006c00ff0677ac */ /* 0x000e220008000800 */
[----:B------:R-:W0:Y:S01]  /*0040*/  S2R R0, SR_CTAID.X ;  /* 0x0000000000007919 */ /* 0x000e220000002500 */
[----:B------:R-:W2:Y:S05]  /*0050*/  LDCU.64 UR4, c[0x0][0x358] ;  /* 0x00006b00ff0477ac */ /* 0x000eaa0008000a00 */
[----:B------:R-:W3:Y:S01]  /*0060*/  LDC.64 R4, c[0x0][0x380] ;  /* 0x0000e000ff047b82 */ /* 0x000ee20000000a00 */
[----:B0-----:R-:W-:-:S04]  /*0070*/  IMAD R7, R0, UR6, R7 ;  /* 0x0000000600077c24 */ /* 0x001fc8000f8e0207 */
[----:B-1----:R-:W-:-:S04]  /*0080*/  IMAD.WIDE.U32 R2, R7, 0x4, R2 ;  /* 0x0000000407027825 */ /* 0x002fc800078e0002 */
[----:B---3--:R-:W-:Y:S02]  /*0090*/  IMAD.WIDE.U32 R4, R7, 0x4, R4 ;  /* 0x0000000407047825 */ /* 0x008fe400078e0004 */
[----:B--2---:R-:W2:Y:S04]  /*00a0*/  LDG.E R2, desc[UR4][R2.64] ;  /* 0x0000000402027981 */ /* 0x004ea8000c1e1900 */
[----:B------:R-:W2:Y:S02]  /*00b0*/  LDG.E R7, desc[UR4][R4.64] ;  /* 0x0000000404077981 */ /* 0x000ea4000c1e1900 */
[----:B--2---:R-:W-:-:S05]  /*00c0*/  FADD R7, R2, R7 ;  /* 0x0000000702077221 */ /* 0x004fca0000000000 */
[----:B------:R-:W-:Y:S01]  /*00d0*/  STG.E desc[UR4][R4.64], R7 ;  /* 0x0000000704007986 */ /* 0x000fe2000c101904 */
[----:B------:R-:W-:Y:S05]  /*00e0*/  EXIT ;  /* 0x000000000000794d */ /* 0x000fea0003800000 */
.L_x_0:
[----:B------:R-:W-:-:S00]  /*00f0*/  BRA `(.L_x_0) ;  /* 0xfffffffc00fc7947 */ /* 0x000fc0000383ffff */
[----:B------:R-:W-:-:S00]  /*0100*/  NOP ;  /* 0x0000000000007918 */ /* 0x000fc00000000000 */
[----:B------:R-:W-:-:S00]  /*0110*/  NOP ;  /* 0x0000000000007918 */ /* 0x000fc00000000000 */
[----:B------:R-:W-:-:S00]  /*0120*/  NOP ;  /* 0x0000000000007918 */ /* 0x000fc00000000000 */
[----:B------:R-:W-:-:S00]  /*0130*/  NOP ;  /* 0x0000000000007918 */ /* 0x000fc00000000000 */
[----:B------:R-:W-:-:S00]  /*0140*/  NOP ;  /* 0x0000000000007918 */ /* 0x000fc00000000000 */
[----:B------:R-:W-:-:S00]  /*0150*/  NOP ;  /* 0x0000000000007918 */ /* 0x000fc00000000000 */
[----:B------:R-:W-:-:S00]  /*0160*/  NOP ;  /* 0x0000000000007918 */ /* 0x000fc00000000000 */
[----:B------:R-:W-:-:S00]  /*0170*/  NOP ;  /* 0x0000000000007918 */ /* 0x000fc00000000000 */
.L_x_2:


//--------------------- .text._Z5gTestPf          --------------------------
	.section	.text._Z5gTestPf,"ax",@progbits
	.align	128
        .global         _Z5gTestPf
        .type           _Z5gTestPf,@function
        .size           _Z5gTestPf,(.L_x_3 - _Z5gTestPf)
        .other          _Z5gTestPf,@"STO_CUDA_ENTRY STV_DEFAULT"
_Z5gTestPf:
.text._Z5gTestPf:
[----:B------:R-:W-:Y:S01]  /*0000*/  LDC R1, c[0x0][0x37c] ;  /* 0x0000df00ff017b82 */ /* 0x000fe20000000800 */
[----:B------:R-:W0:Y:S07]  /*0010*/  S2R R5, SR_TID.X ;  /* 0x0000000000057919 */ /* 0x000e2e0000002100 */
[----:B------:R-:W1:Y:S01]  /*0020*/  LDC.64 R2, c[0x0][0x380] ;  /* 0x0000e000ff027b82 */ /* 0x000e620000000a00 */
[----:B------:R-:W0:Y:S01]  /*0030*/  LDCU UR6, c[0x0][0x360] ;  /* 0x00006c00ff0677ac */ /* 0x000e220008000800 */
[----:B------:R-:W0:Y:S01]  /*0040*/  S2R R0, SR_CTAID.X ;  /* 0x0000000000007919 */ /* 0x000e220000002500 */
[----:B------:R-:W2:Y:S01]  /*0050*/  LDCU.64 UR4, c[0x0][0x358] ;  /* 0x00006b00ff0477ac */ /* 0x000ea20008000a00 */
[----:B0-----:R-:W-:-:S04]  /*0060*/  IMAD R5, R0, UR6, R5 ;  /* 0x0000000600057c24 */ /* 0x001fc8000f8e0205 */
[----:B-1----:R-:W-:Y:S01]  /*0070*/  IMAD.WIDE.U32 R2, R5, 0x4, R2 ;  /* 0x0000000405027825 */ /* 0x002fe200078e0002 */
[----:B------:R-:W-:-:S05]  /*0080*/  I2FP.F32.U32 R5, R5 ;  /* 0x0000000500057245 */ /* 0x000fca0000201000 */
[----:B--2---:R-:W-:Y:S01]  /*0090*/  STG.E desc[UR4][R2.64], R5 ;  /* 0x0000000502007986 */ /* 0x004fe2000c101904 */
[----:B------:R-:W-:Y:S05]  /*00a0*/  EXIT ;  /* 0x000000000000794d */ /* 0x000fea0003800000 */
.L_x_1:
        /* <DEDUP_REMOVED lines=13> */
.L_x_3:


//--------------------- .nv.shared.reserved.0     --------------------------
	.section	.nv.shared.reserved.0,"aw",@nobits
	.weak		__nv_reservedSMEM_offset_0_alias
	.size		__nv_reservedSMEM_offset_0_alias, 0, 64
	.other		__nv_reservedSMEM_offset_0_alias,@"STO_CUDA_RESERVED_SHARED STV_DEFAULT"
__nv_reservedSMEM_offset_0_alias:
	.zero		0
	.zero		64


//--------------------- .nv.constant0._Z3sumPfS_  --------------------------
	.section	.nv.constant0._Z3sumPfS_,"a",@progbits
	.sectionflags	@""
	.align	4
.nv.constant0._Z3sumPfS_:
	.zero		912


//--------------------- .nv.constant0._Z5gTestPf  --------------------------
	.section	.nv.constant0._Z5gTestPf,"a",@progbits
	.sectionflags	@""
	.align	4
.nv.constant0._Z5gTestPf:
	.zero		904


//--------------------- SYMBOLS --------------------------

	.type		.nv.reservedSmem.offset0,@object
	.size		.nv.reservedSmem.offset0,0x4
